//
// Generated by NVIDIA NVVM Compiler
//
// Compiler Build ID: CL-36424714
// Cuda compilation tools, release 13.0, V13.0.88
// Based on NVVM 20.0.0
//

.version 9.0
.target sm_100
.address_size 64

	// .globl	_Z6GenSeqPjj

.visible .entry _Z6GenSeqPjj(
	.param .u64 .ptr .align 1 _Z6GenSeqPjj_param_0,
	.param .u32 _Z6GenSeqPjj_param_1
)
{


	ret;

}


// ===== COMPILED SASS (sm_100) =====

	.target	sm_100

	.elftype	@"ET_EXEC"


//--------------------- .note.nv.tkinfo           --------------------------
	.section	.note.nv.tkinfo,"",@"SHT_NOTE"
	.sectionflags	@"SHF_NOTE_NV_TKINFO"
	.tkinfo
        /*0018*/ 	.word	0x00000002
        /*0030*/ 	.string	""
        /*0030*/ 	.string	"ptxas"
        /*0030*/ 	.string	"Cuda compilation tools, release 13.0, V13.0.88"
        /*0030*/ 	.string	"Build cuda_13.0.r13.0/compiler.36424714_0"
        /*0030*/ 	.string	"-arch sm_100 -m 64 "



//--------------------- .note.nv.cuinfo           --------------------------
	.section	.note.nv.cuinfo,"",@"SHT_NOTE"
	.sectionflags	@"SHF_NOTE_NV_CUINFO"
        /*0018*/ 	.short	0x0002
        /*001a*/ 	.short	0x0064
        /*001c*/ 	.short	0x0082
	.zero		2


//--------------------- .nv.info                  --------------------------
	.section	.nv.info,"",@"SHT_CUDA_INFO"
	.align	4


	//----- nvinfo : EIATTR_REGCOUNT
	.align		4
        /*0000*/ 	.byte	0x04, 0x2f
        /*0002*/ 	.short	(.L_1 - .L_0)
	.align		4
.L_0:
        /*0004*/ 	.word	index@(_Z6GenSeqPjj)
        /*0008*/ 	.word	0x00000004


	//----- nvinfo : EIATTR_FRAME_SIZE
	.align		4
.L_1:
        /*000c*/ 	.byte	0x04, 0x11
        /*000e*/ 	.short	(.L_3 - .L_2)
	.align		4
.L_2:
        /*0010*/ 	.word	index@(_Z6GenSeqPjj)
        /*0014*/ 	.word	0x00000000


	//----- nvinfo : EIATTR_MIN_STACK_SIZE
	.align		4
.L_3:
        /*0018*/ 	.byte	0x04, 0x12
        /*001a*/ 	.short	(.L_5 - .L_4)
	.align		4
.L_4:
        /*001c*/ 	.word	index@(_Z6GenSeqPjj)
        /*0020*/ 	.word	0x00000000
.L_5:


//--------------------- .nv.compat                --------------------------
	.section	.nv.compat,"",@"SHT_CUDA_COMPAT_INFO"
	.align	4
        /*0000*/ 	.byte	0x02, 0x09, 0x00, 0x00, 0x02, 0x02, 0x01, 0x00, 0x02, 0x05, 0x05, 0x00, 0x03, 0x07, 0x01, 0x01
        /*0010*/ 	.byte	0x02, 0x03, 0x00, 0x00, 0x02, 0x06, 0x01, 0x00, 0x04, 0x0b, 0x08, 0x00, 0x09, 0x00, 0x00, 0x00
        /*0020*/ 	.byte	0x00, 0x00, 0x00, 0x00


//--------------------- .nv.info._Z6GenSeqPjj     --------------------------
	.section	.nv.info._Z6GenSeqPjj,"",@"SHT_CUDA_INFO"
	.sectionflags	@""
	.align	4


	//----- nvinfo : EIATTR_CUDA_API_VERSION
	.align		4
        /*0000*/ 	.byte	0x04, 0x37
        /*0002*/ 	.short	(.L_7 - .L_6)
.L_6:
        /*0004*/ 	.word	0x00000082


	//----- nvinfo : EIATTR_KPARAM_INFO
	.align		4
.L_7:
        /*0008*/ 	.byte	0x04, 0x17
        /*000a*/ 	.short	(.L_9 - .L_8)
.L_8:
        /*000c*/ 	.word	0x00000000
        /*0010*/ 	.short	0x0001
        /*0012*/ 	.short	0x0008
        /*0014*/ 	.byte	0x00, 0xf0, 0x11, 0x00


	//----- nvinfo : EIATTR_KPARAM_INFO
	.align		4
.L_9:
        /*0018*/ 	.byte	0x04, 0x17
        /*001a*/ 	.short	(.L_11 - .L_10)
.L_10:
        /*001c*/ 	.word	0x00000000
        /*0020*/ 	.short	0x0000
        /*0022*/ 	.short	0x0000
        /*0024*/ 	.byte	0x00, 0xf5, 0x21, 0x00


	//----- nvinfo : EIATTR_SPARSE_MMA_MASK
	.align		4
.L_11:
        /*0028*/ 	.byte	0x03, 0x50
        /*002a*/ 	.short	0x0000


	//----- nvinfo : EIATTR_MAXREG_COUNT
	.align		4
        /*002c*/ 	.byte	0x03, 0x1b
        /*002e*/ 	.short	0x00ff


	//----- nvinfo : EIATTR_MERCURY_ISA_VERSION
	.align		4
        /*0030*/ 	.byte	0x03, 0x5f
        /*0032*/ 	.short	0x0101


	//----- nvinfo : EIATTR_VRC_CTA_INIT_COUNT
	.align		4
        /*0034*/ 	.byte	0x02, 0x4a
	.zero		1
	.zero		1


	//----- nvinfo : EIATTR_EXIT_INSTR_OFFSETS
	.align		4
        /*0038*/ 	.byte	0x04, 0x1c
        /*003a*/ 	.short	(.L_13 - .L_12)


	//   ....[0]....
.L_12:
        /*003c*/ 	.word	0x00000010


	//----- nvinfo : EIATTR_CBANK_PARAM_SIZE
	.align		4
.L_13:
        /*0040*/ 	.byte	0x03, 0x19
        /*0042*/ 	.short	0x000c


	//----- nvinfo : EIATTR_PARAM_CBANK
	.align		4
        /*0044*/ 	.byte	0x04, 0x0a
        /*0046*/ 	.short	(.L_15 - .L_14)
	.align		4
.L_14:
        /*0048*/ 	.word	index@(.nv.constant0._Z6GenSeqPjj)
        /*004c*/ 	.short	0x0380
        /*004e*/ 	.short	0x000c


	//----- nvinfo : EIATTR_SW_WAR
	.align		4
.L_15:
        /*0050*/ 	.byte	0x04, 0x36
        /*0052*/ 	.short	(.L_17 - .L_16)
.L_16:
        /*0054*/ 	.word	0x00000008
.L_17:


//--------------------- .nv.callgraph             --------------------------
	.section	.nv.callgraph,"",@"SHT_CUDA_CALLGRAPH"
	.align	4
	.sectionentsize	8
	.align		4
        /*0000*/ 	.word	0x00000000
	.align		4
        /*0004*/ 	.word	0xffffffff
	.align		4
        /*0008*/ 	.word	0x00000000
	.align		4
        /*000c*/ 	.word	0xfffffffe
	.align		4
        /*0010*/ 	.word	0x00000000
	.align		4
        /*0014*/ 	.word	0xfffffffd
	.align		4
        /*0018*/ 	.word	0x00000000
	.align		4
        /*001c*/ 	.word	0xfffffffc


//--------------------- .text._Z6GenSeqPjj        --------------------------
	.section	.text._Z6GenSeqPjj,"ax",@progbits
	.align	128
        .global         _Z6GenSeqPjj
        .type           _Z6GenSeqPjj,@function
        .size           _Z6GenSeqPjj,(.L_x_1 - _Z6GenSeqPjj)
        .other          _Z6GenSeqPjj,@"STO_CUDA_ENTRY STV_DEFAULT"
_Z6GenSeqPjj:
.text._Z6GenSeqPjj:
[----:B------:R-:W-:Y:S01]  /*0000*/  LDC R1, c[0x0][0x37c] ;  /* 0x0000df00ff017b82 */ /* 0x000fe20000000800 */
[----:B------:R-:W-:Y:S05]  /*0010*/  EXIT ;  /* 0x000000000000794d */ /* 0x000fea0003800000 */
.L_x_0:
[----:B------:R-:W-:-:S00]  /*0020*/  BRA `(.L_x_0) ;  /* 0xfffffffc00fc7947 */ /* 0x000fc0000383ffff */
[----:B------:R-:W-:-:S00]  /*0030*/  NOP ;  /* 0x0000000000007918 */ /* 0x000fc00000000000 */
        /* <DEDUP_REMOVED lines=12> */
.L_x_1:


//--------------------- .nv.shared.reserved.0     --------------------------
	.section	.nv.shared.reserved.0,"aw",@nobits
	.weak		__nv_reservedSMEM_offset_0_alias
	.size		__nv_reservedSMEM_offset_0_alias, 0, 64
	.other		__nv_reservedSMEM_offset_0_alias,@"STO_CUDA_RESERVED_SHARED STV_DEFAULT"
__nv_reservedSMEM_offset_0_alias:
	.zero		0
	.zero		64


//--------------------- .nv.constant0._Z6GenSeqPjj --------------------------
	.section	.nv.constant0._Z6GenSeqPjj,"a",@progbits
	.sectionflags	@""
	.align	4
.nv.constant0._Z6GenSeqPjj:
	.zero		908


//--------------------- SYMBOLS --------------------------

	.type		.nv.reservedSmem.offset0,@object
	.size		.nv.reservedSmem.offset0,0x4
